	.headerflags	@"EF_CUDA_TEXMODE_UNIFIED EF_CUDA_64BIT_ADDRESS EF_CUDA_ACCELERATORS EF_CUDA_SM90 EF_CUDA_VIRTUAL_SM(EF_CUDA_SM90)"
	.elftype	@"ET_EXEC"


//--------------------- .nv.info                  --------------------------
	.section	.nv.info,"",@"SHT_CUDA_INFO"
	.align	4


	//----- nvinfo : EIATTR_REGCOUNT
	.align		4
        /*0000*/ 	.byte	0x04, 0x2f
        /*0002*/ 	.short	(.L_3 - .L_2)
	.align		4
.L_2:
        /*0004*/ 	.word	index@(triton_poi_fused__native_batch_norm_legit_no_training_relu_44)
        /*0008*/ 	.word	0x00000012


	//----- nvinfo : EIATTR_MIN_STACK_SIZE
	.align		4
.L_3:
        /*000c*/ 	.byte	0x04, 0x12
        /*000e*/ 	.short	(.L_5 - .L_4)
	.align		4
.L_4:
        /*0010*/ 	.word	index@(triton_poi_fused__native_batch_norm_legit_no_training_relu_44)
        /*0014*/ 	.word	0x00000000


	//----- nvinfo : EIATTR_FRAME_SIZE
	.align		4
.L_5:
        /*0018*/ 	.byte	0x04, 0x11
        /*001a*/ 	.short	(.L_7 - .L_6)
	.align		4
.L_6:
        /*001c*/ 	.word	index@(triton_poi_fused__native_batch_norm_legit_no_training_relu_44)
        /*0020*/ 	.word	0x00000000


	//----- nvinfo : EIATTR_MIN_STACK_SIZE
	.align		4
.L_7:
        /*0024*/ 	.byte	0x04, 0x12
        /*0026*/ 	.short	(.L_9 - .L_8)
	.align		4
.L_8:
        /*0028*/ 	.word	index@(triton_poi_fused__native_batch_norm_legit_no_training_relu_44)
        /*002c*/ 	.word	0x00000000
.L_9:


//--------------------- .nv.info.triton_poi_fused__native_batch_norm_legit_no_training_relu_44 --------------------------
	.section	.nv.info.triton_poi_fused__native_batch_norm_legit_no_training_relu_44,"",@"SHT_CUDA_INFO"
	.sectionflags	@""
	.align	4


	//----- nvinfo : EIATTR_CUDA_API_VERSION
	.align		4
        /*0000*/ 	.byte	0x04, 0x37
        /*0002*/ 	.short	(.L_11 - .L_10)
.L_10:
        /*0004*/ 	.word	0x0000007c


	//----- nvinfo : EIATTR_KPARAM_INFO
	.align		4
.L_11:
        /*0008*/ 	.byte	0x04, 0x17
        /*000a*/ 	.short	(.L_13 - .L_12)
.L_12:
        /*000c*/ 	.word	0x00000000
        /*0010*/ 	.short	0x0006
        /*0012*/ 	.short	0x0030
        /*0014*/ 	.byte	0x00, 0xf0, 0x11, 0x00


	//----- nvinfo : EIATTR_KPARAM_INFO
	.align		4
.L_13:
        /*0018*/ 	.byte	0x04, 0x17
        /*001a*/ 	.short	(.L_15 - .L_14)
.L_14:
        /*001c*/ 	.word	0x00000000
        /*0020*/ 	.short	0x0005
        /*0022*/ 	.short	0x0028
        /*0024*/ 	.byte	0x00, 0xf4, 0x21, 0x00


	//----- nvinfo : EIATTR_KPARAM_INFO
	.align		4
.L_15:
        /*0028*/ 	.byte	0x04, 0x17
        /*002a*/ 	.short	(.L_17 - .L_16)
.L_16:
        /*002c*/ 	.word	0x00000000
        /*0030*/ 	.short	0x0004
        /*0032*/ 	.short	0x0020
        /*0034*/ 	.byte	0x00, 0xf4, 0x21, 0x00


	//----- nvinfo : EIATTR_KPARAM_INFO
	.align		4
.L_17:
        /*0038*/ 	.byte	0x04, 0x17
        /*003a*/ 	.short	(.L_19 - .L_18)
.L_18:
        /*003c*/ 	.word	0x00000000
        /*0040*/ 	.short	0x0003
        /*0042*/ 	.short	0x0018
        /*0044*/ 	.byte	0x00, 0xf4, 0x21, 0x00


	//----- nvinfo : EIATTR_KPARAM_INFO
	.align		4
.L_19:
        /*0048*/ 	.byte	0x04, 0x17
        /*004a*/ 	.short	(.L_21 - .L_20)
.L_20:
        /*004c*/ 	.word	0x00000000
        /*0050*/ 	.short	0x0002
        /*0052*/ 	.short	0x0010
        /*0054*/ 	.byte	0x00, 0xf4, 0x21, 0x00


	//----- nvinfo : EIATTR_KPARAM_INFO
	.align		4
.L_21:
        /*0058*/ 	.byte	0x04, 0x17
        /*005a*/ 	.short	(.L_23 - .L_22)
.L_22:
        /*005c*/ 	.word	0x00000000
        /*0060*/ 	.short	0x0001
        /*0062*/ 	.short	0x0008
        /*0064*/ 	.byte	0x00, 0xf4, 0x21, 0x00


	//----- nvinfo : EIATTR_KPARAM_INFO
	.align		4
.L_23:
        /*0068*/ 	.byte	0x04, 0x17
        /*006a*/ 	.short	(.L_25 - .L_24)
.L_24:
        /*006c*/ 	.word	0x00000000
        /*0070*/ 	.short	0x0000
        /*0072*/ 	.short	0x0000
        /*0074*/ 	.byte	0x00, 0xf4, 0x21, 0x00


	//----- nvinfo : EIATTR_SPARSE_MMA_MASK
	.align		4
.L_25:
        /*0078*/ 	.byte	0x03, 0x50
        /*007a*/ 	.short	0x0000


	//----- nvinfo : EIATTR_MAXREG_COUNT
	.align		4
        /*007c*/ 	.byte	0x03, 0x1b
        /*007e*/ 	.short	0x00ff


	//----- nvinfo : EIATTR_EXIT_INSTR_OFFSETS
	.align		4
        /*0080*/ 	.byte	0x04, 0x1c
        /*0082*/ 	.short	(.L_27 - .L_26)


	//   ....[0]....
.L_26:
        /*0084*/ 	.word	0x00000320


	//   ....[1]....
        /*0088*/ 	.word	0x00000340


	//----- nvinfo : EIATTR_REQNTID
	.align		4
.L_27:
        /*008c*/ 	.byte	0x04, 0x10
        /*008e*/ 	.short	(.L_29 - .L_28)
.L_28:
        /*0090*/ 	.word	0x00000080
        /*0094*/ 	.word	0x00000001
        /*0098*/ 	.word	0x00000001


	//----- nvinfo : EIATTR_CBANK_PARAM_SIZE
	.align		4
.L_29:
        /*009c*/ 	.byte	0x03, 0x19
        /*009e*/ 	.short	0x0034


	//----- nvinfo : EIATTR_PARAM_CBANK
	.align		4
        /*00a0*/ 	.byte	0x04, 0x0a
        /*00a2*/ 	.short	(.L_31 - .L_30)
	.align		4
.L_30:
        /*00a4*/ 	.word	index@(.nv.constant0.triton_poi_fused__native_batch_norm_legit_no_training_relu_44)
        /*00a8*/ 	.short	0x0210
        /*00aa*/ 	.short	0x0034


	//----- nvinfo : EIATTR_SW_WAR
	.align		4
.L_31:
        /*00ac*/ 	.byte	0x04, 0x36
        /*00ae*/ 	.short	(.L_33 - .L_32)
.L_32:
        /*00b0*/ 	.word	0x00000008
.L_33:


//--------------------- .nv.callgraph             --------------------------
	.section	.nv.callgraph,"",@"SHT_CUDA_CALLGRAPH"
	.align	4
	.sectionentsize	8
	.align		4
        /*0000*/ 	.word	0x00000000
	.align		4
        /*0004*/ 	.word	0xffffffff
	.align		4
        /*0008*/ 	.word	0x00000000
	.align		4
        /*000c*/ 	.word	0xfffffffe
	.align		4
        /*0010*/ 	.word	0x00000000
	.align		4
        /*0014*/ 	.word	0xfffffffd
	.align		4
        /*0018*/ 	.word	0x00000000
	.align		4
        /*001c*/ 	.word	0xfffffffc


//--------------------- .nv.constant4             --------------------------
	.section	.nv.constant4,"a",@progbits
	.align	8
	.align		8
.nv.constant4:
        /*0000*/ 	.dword	_$_str
	.align		8
        /*0008*/ 	.dword	_$_str_$_2


//--------------------- .text.triton_poi_fused__native_batch_norm_legit_no_training_relu_44 --------------------------
	.section	.text.triton_poi_fused__native_batch_norm_legit_no_training_relu_44,"ax",@progbits
	.align	128
        .global         triton_poi_fused__native_batch_norm_legit_no_training_relu_44
        .type           triton_poi_fused__native_batch_norm_legit_no_training_relu_44,@function
        .size           triton_poi_fused__native_batch_norm_legit_no_training_relu_44,(.L_x_1 - triton_poi_fused__native_batch_norm_legit_no_training_relu_44)
        .other          triton_poi_fused__native_batch_norm_legit_no_training_relu_44,@"STO_CUDA_ENTRY STV_DEFAULT"
triton_poi_fused__native_batch_norm_legit_no_training_relu_44:
.text.triton_poi_fused__native_batch_norm_legit_no_training_relu_44:
[----:B------:R-:W0:Y:S01]  /*0000*/  LDC R1, c[0x0][0x28] ;  /* 0x00000a00ff017b82 */ /* 0x000e220000000800 */
[----:B------:R-:W1:Y:S07]  /*0010*/  S2R R0, SR_TID.X ;  /* 0x0000000000007919 */ /* 0x000e6e0000002100 */
[----:B------:R-:W2:Y:S01]  /*0020*/  LDC.64 R8, c[0x0][0x220] ;  /* 0x00008800ff087b82 */ /* 0x000ea20000000a00 */
[----:B------:R-:W-:Y:S01]  /*0030*/  HFMA2.MMA R14, -RZ, RZ, 0, 0 ;  /* 0x00000000ff0e7435 */ /* 0x000fe200000001ff */
[----:B------:R-:W-:Y:S01]  /*0040*/  ULDC.64 UR4, c[0x0][0x208] ;  /* 0x0000820000047ab9 */ /* 0x000fe20000000a00 */
[----:B------:R-:W3:Y:S05]  /*0050*/  S2R R3, SR_CTAID.X ;  /* 0x0000000000037919 */ /* 0x000eea0000002500 */
[----:B------:R-:W4:Y:S08]  /*0060*/  LDC.64 R4, c[0x0][0x210] ;  /* 0x00008400ff047b82 */ /* 0x000f300000000a00 */
[----:B------:R-:W5:Y:S08]  /*0070*/  LDC.64 R6, c[0x0][0x218] ;  /* 0x00008600ff067b82 */ /* 0x000f700000000a00 */
[----:B------:R-:W5:Y:S01]  /*0080*/  LDC.64 R10, c[0x0][0x228] ;  /* 0x00008a00ff0a7b82 */ /* 0x000f620000000a00 */
[----:B-1----:R-:W-:-:S07]  /*0090*/  LOP3.LUT R0, R0, 0x7f, RZ, 0xc0, !PT ;  /* 0x0000007f00007812 */ /* 0x002fce00078ec0ff */
[----:B------:R-:W1:Y:S01]  /*00a0*/  LDC.64 R12, c[0x0][0x230] ;  /* 0x00008c00ff0c7b82 */ /* 0x000e620000000a00 */
[----:B---3--:R-:W-:Y:S01]  /*00b0*/  SHF.R.S32.HI R2, RZ, 0x18, R3 ;  /* 0x00000018ff027819 */ /* 0x008fe20000011403 */
[----:B------:R-:W-:-:S03]  /*00c0*/  IMAD R0, R3, 0x80, R0 ;  /* 0x0000008003007824 */ /* 0x000fc600078e0200 */
[----:B------:R-:W-:Y:S02]  /*00d0*/  SGXT R3, R2, 0x1 ;  /* 0x000000010203781a */ /* 0x000fe40000000200 */
[----:B------:R-:W-:Y:S02]  /*00e0*/  ISETP.GE.AND P0, PT, R0, 0x100, PT ;  /* 0x000001000000780c */ /* 0x000fe40003f06270 */
[----:B------:R-:W-:-:S04]  /*00f0*/  LEA.HI R3, R3, R0, RZ, 0x4 ;  /* 0x0000000003037211 */ /* 0x000fc800078f20ff */
[----:B------:R-:W-:-:S04]  /*0100*/  SHF.R.S32.HI R3, RZ, 0x4, R3 ;  /* 0x00000004ff037819 */ /* 0x000fc80000011403 */
[----:B------:R-:W-:-:S04]  /*0110*/  LEA.HI R2, R3, R3, RZ, 0x2 ;  /* 0x0000000303027211 */ /* 0x000fc800078f10ff */
[----:B------:R-:W-:-:S05]  /*0120*/  LOP3.LUT R2, R2, 0xfffffffc, RZ, 0xc0, !PT ;  /* 0xfffffffc02027812 */ /* 0x000fca00078ec0ff */
[----:B------:R-:W-:-:S04]  /*0130*/  IMAD.IADD R15, R3, 0x1, -R2 ;  /* 0x00000001030f7824 */ /* 0x000fc800078e0a02 */
[----:B--2---:R-:W-:-:S05]  /*0140*/  IMAD.WIDE R8, R15, 0x4, R8 ;  /* 0x000000040f087825 */ /* 0x004fca00078e0208 */
[----:B------:R2:W3:Y:S01]  /*0150*/  @!P0 LDG.E.EL R14, desc[UR4][R8.64] ;  /* 0x00000004080e8981 */ /* 0x0004e2000c2e1900 */
[----:B------:R-:W-:Y:S01]  /*0160*/  CS2R R2, SRZ ;  /* 0x0000000000027805 */ /* 0x000fe2000001ff00 */
[----:B----4-:R-:W-:-:S04]  /*0170*/  IMAD.WIDE R4, R0, 0x4, R4 ;  /* 0x0000000400047825 */ /* 0x010fc800078e0204 */
[C---:B-----5:R-:W-:Y:S01]  /*0180*/  IMAD.WIDE R6, R15.reuse, 0x4, R6 ;  /* 0x000000040f067825 */ /* 0x060fe200078e0206 */
[----:B------:R4:W5:Y:S03]  /*0190*/  @!P0 LDG.E R2, desc[UR4][R4.64] ;  /* 0x0000000404028981 */ /* 0x000966000c1e1900 */
[C---:B0-2---:R-:W-:Y:S01]  /*01a0*/  IMAD.WIDE R8, R15.reuse, 0x4, R10 ;  /* 0x000000040f087825 */ /* 0x045fe200078e020a */
[----:B------:R0:W5:Y:S03]  /*01b0*/  @!P0 LDG.E.EL R3, desc[UR4][R6.64] ;  /* 0x0000000406038981 */ /* 0x000166000c2e1900 */
[----:B-1----:R-:W-:Y:S01]  /*01c0*/  IMAD.WIDE R10, R15, 0x4, R12 ;  /* 0x000000040f0a7825 */ /* 0x002fe200078e020c */
[----:B------:R-:W-:Y:S01]  /*01d0*/  CS2R R12, SRZ ;  /* 0x00000000000c7805 */ /* 0x000fe2000001ff00 */
[----:B----4-:R-:W1:Y:S05]  /*01e0*/  LDC.64 R4, c[0x0][0x238] ;  /* 0x00008e00ff047b82 */ /* 0x010e6a0000000a00 */
[----:B------:R-:W2:Y:S04]  /*01f0*/  @!P0 LDG.E.EL R12, desc[UR4][R8.64] ;  /* 0x00000004080c8981 */ /* 0x000ea8000c2e1900 */
[----:B------:R-:W2:Y:S01]  /*0200*/  @!P0 LDG.E.EL R13, desc[UR4][R10.64] ;  /* 0x000000040a0d8981 */ /* 0x000ea2000c2e1900 */
[----:B0-----:R-:W-:Y:S01]  /*0210*/  MOV R6, 0x3e800000 ;  /* 0x3e80000000067802 */ /* 0x001fe20000000f00 */
[----:B---3--:R-:W-:-:S04]  /*0220*/  FADD R14, R14, 9.9999997473787516356e-06 ;  /* 0x3727c5ac0e0e7421 */ /* 0x008fc80000000000 */
[----:B------:R-:W0:Y:S01]  /*0230*/  MUFU.SQRT R15, R14 ;  /* 0x0000000e000f7308 */ /* 0x000e220000002000 */
[----:B-----5:R-:W-:Y:S01]  /*0240*/  FADD R2, -R3, R2 ;  /* 0x0000000203027221 */ /* 0x020fe20000000100 */
[C---:B0-----:R-:W-:Y:S02]  /*0250*/  FSETP.GT.AND P1, PT, R15.reuse, 8.50705917302346158658e+37, PT ;  /* 0x7e8000000f00780b */ /* 0x041fe40003f24000 */
[----:B------:R-:W-:Y:S02]  /*0260*/  FSETP.GEU.AND P2, PT, R15, 1.175494350822287508e-38, PT ;  /* 0x008000000f00780b */ /* 0x000fe40003f4e000 */
[----:B------:R-:W-:-:S09]  /*0270*/  FSEL R6, R6, 1, P1 ;  /* 0x3f80000006067808 */ /* 0x000fd20000800000 */
[----:B------:R-:W-:Y:S02]  /*0280*/  @P1 FMUL R15, R15, 0.25 ;  /* 0x3e8000000f0f1820 */ /* 0x000fe40000400000 */
[----:B------:R-:W-:Y:S02]  /*0290*/  @!P2 FMUL R6, R6, 16777216 ;  /* 0x4b8000000606a820 */ /* 0x000fe40000400000 */
[----:B------:R-:W-:-:S06]  /*02a0*/  @!P2 FMUL R15, R15, 16777216 ;  /* 0x4b8000000f0fa820 */ /* 0x000fcc0000400000 */
[----:B------:R-:W0:Y:S02]  /*02b0*/  MUFU.RCP R15, R15 ;  /* 0x0000000f000f7308 */ /* 0x000e240000001000 */
[----:B0-----:R-:W-:-:S04]  /*02c0*/  FMUL R3, R15, R6 ;  /* 0x000000060f037220 */ /* 0x001fc80000400000 */
[----:B------:R-:W-:-:S04]  /*02d0*/  FMUL R2, R2, R3 ;  /* 0x0000000302027220 */ /* 0x000fc80000400000 */
[----:B--2---:R-:W-:Y:S01]  /*02e0*/  FFMA R12, R2, R12, R13 ;  /* 0x0000000c020c7223 */ /* 0x004fe2000000000d */
[----:B-1----:R-:W-:-:S04]  /*02f0*/  IMAD.WIDE R2, R0, 0x4, R4 ;  /* 0x0000000400027825 */ /* 0x002fc800078e0204 */
[----:B------:R-:W-:-:S04]  /*0300*/  FSETP.GEU.AND P1, PT, R12, RZ, PT ;  /* 0x000000ff0c00720b */ /* 0x000fc80003f2e000 */
[----:B------:R-:W-:Y:S01]  /*0310*/  FSEL R5, R12, RZ, P1 ;  /* 0x000000ff0c057208 */ /* 0x000fe20000800000 */
[----:B------:R-:W-:Y:S08]  /*0320*/  @P0 EXIT ;  /* 0x000000000000094d */ /* 0x000ff00003800000 */
[----:B------:R-:W-:Y:S01]  /*0330*/  STG.E desc[UR4][R2.64], R5 ;  /* 0x0000000502007986 */ /* 0x000fe2000c101904 */
[----:B------:R-:W-:Y:S05]  /*0340*/  EXIT ;  /* 0x000000000000794d */ /* 0x000fea0003800000 */
.L_x_0:
[----:B------:R-:W-:-:S00]  /*0350*/  BRA `(.L_x_0) ;  /* 0xfffffffc00fc7947 */ /* 0x000fc0000383ffff */
[----:B------:R-:W-:-:S00]  /*0360*/  NOP ;  /* 0x0000000000007918 */ /* 0x000fc00000000000 */
        /* <DEDUP_REMOVED lines=9> */
.L_x_1:


//--------------------- .nv.global.init           --------------------------
	.section	.nv.global.init,"aw",@progbits
.nv.global.init:
	.type		_$_str,@object
	.size		_$_str,(_$_str_$_2 - _$_str)
_$_str:
        /*0000*/ 	.byte	0x5f, 0x5f, 0x43, 0x55, 0x44, 0x41, 0x5f, 0x46, 0x54, 0x5a, 0x00
	.type		_$_str_$_2,@object
	.size		_$_str_$_2,(.L_1 - _$_str_$_2)
_$_str_$_2:
        /*000b*/ 	.byte	0x5f, 0x5f, 0x43, 0x55, 0x44, 0x41, 0x5f, 0x50, 0x52, 0x45, 0x43, 0x5f, 0x53, 0x51, 0x52, 0x54
        /*001b*/ 	.byte	0x00
.L_1:


//--------------------- .nv.constant0.triton_poi_fused__native_batch_norm_legit_no_training_relu_44 --------------------------
	.section	.nv.constant0.triton_poi_fused__native_batch_norm_legit_no_training_relu_44,"a",@progbits
	.sectionflags	@""
	.align	4
.nv.constant0.triton_poi_fused__native_batch_norm_legit_no_training_relu_44:
	.zero		580
